//
// Generated by NVIDIA NVVM Compiler
//
// Compiler Build ID: CL-36424714
// Cuda compilation tools, release 13.0, V13.0.88
// Based on NVVM 20.0.0
//

.version 9.0
.target sm_100
.address_size 64

	// .globl	_Z14transposeNaivePfPKfii
// _ZZ15transposeSharedPfPKfiiE4tile has been demoted
// _ZZ30transposeSharedNoBankConflictsPfPKfiiE4tile has been demoted

.visible .entry _Z14transposeNaivePfPKfii(
	.param .u64 .ptr .align 1 _Z14transposeNaivePfPKfii_param_0,
	.param .u64 .ptr .align 1 _Z14transposeNaivePfPKfii_param_1,
	.param .u32 _Z14transposeNaivePfPKfii_param_2,
	.param .u32 _Z14transposeNaivePfPKfii_param_3
)
{
	.reg .b32 	%r<13>;
	.reg .b32 	%f<2>;
	.reg .b64 	%rd<9>;

	ld.param.u64 	%rd1, [_Z14transposeNaivePfPKfii_param_0];
	ld.param.u64 	%rd2, [_Z14transposeNaivePfPKfii_param_1];
	ld.param.u32 	%r1, [_Z14transposeNaivePfPKfii_param_2];
	ld.param.u32 	%r2, [_Z14transposeNaivePfPKfii_param_3];
	cvta.to.global.u64 	%rd3, %rd1;
	cvta.to.global.u64 	%rd4, %rd2;
	mov.u32 	%r3, %ctaid.x;
	shl.b32 	%r4, %r3, 5;
	mov.u32 	%r5, %tid.x;
	add.s32 	%r6, %r4, %r5;
	mov.u32 	%r7, %ctaid.y;
	shl.b32 	%r8, %r7, 5;
	mov.u32 	%r9, %tid.y;
	add.s32 	%r10, %r8, %r9;
	mad.lo.s32 	%r11, %r1, %r10, %r6;
	mul.wide.s32 	%rd5, %r11, 4;
	add.s64 	%rd6, %rd4, %rd5;
	ld.global.f32 	%f1, [%rd6];
	mad.lo.s32 	%r12, %r2, %r6, %r10;
	mul.wide.s32 	%rd7, %r12, 4;
	add.s64 	%rd8, %rd3, %rd7;
	st.global.f32 	[%rd8], %f1;
	ret;

}
	// .globl	_Z15transposeSharedPfPKfii
.visible .entry _Z15transposeSharedPfPKfii(
	.param .u64 .ptr .align 1 _Z15transposeSharedPfPKfii_param_0,
	.param .u64 .ptr .align 1 _Z15transposeSharedPfPKfii_param_1,
	.param .u32 _Z15transposeSharedPfPKfii_param_2,
	.param .u32 _Z15transposeSharedPfPKfii_param_3
)
{
	.reg .b32 	%r<24>;
	.reg .b32 	%f<3>;
	.reg .b64 	%rd<9>;
	// demoted variable
	.shared .align 4 .b8 _ZZ15transposeSharedPfPKfiiE4tile[4096];
	ld.param.u64 	%rd1, [_Z15transposeSharedPfPKfii_param_0];
	ld.param.u64 	%rd2, [_Z15transposeSharedPfPKfii_param_1];
	ld.param.u32 	%r1, [_Z15transposeSharedPfPKfii_param_2];
	ld.param.u32 	%r2, [_Z15transposeSharedPfPKfii_param_3];
	cvta.to.global.u64 	%rd3, %rd1;
	cvta.to.global.u64 	%rd4, %rd2;
	mov.u32 	%r3, %ctaid.x;
	shl.b32 	%r4, %r3, 5;
	mov.u32 	%r5, %tid.x;
	add.s32 	%r6, %r4, %r5;
	mov.u32 	%r7, %ctaid.y;
	shl.b32 	%r8, %r7, 5;
	mov.u32 	%r9, %tid.y;
	add.s32 	%r10, %r8, %r9;
	mad.lo.s32 	%r11, %r1, %r10, %r6;
	mul.wide.s32 	%rd5, %r11, 4;
	add.s64 	%rd6, %rd4, %rd5;
	ld.global.f32 	%f1, [%rd6];
	shl.b32 	%r12, %r9, 7;
	mov.u32 	%r13, _ZZ15transposeSharedPfPKfiiE4tile;
	add.s32 	%r14, %r13, %r12;
	shl.b32 	%r15, %r5, 2;
	add.s32 	%r16, %r14, %r15;
	st.shared.f32 	[%r16], %f1;
	bar.sync 	0;
	add.s32 	%r17, %r8, %r5;
	add.s32 	%r18, %r4, %r9;
	shl.b32 	%r19, %r5, 7;
	add.s32 	%r20, %r13, %r19;
	shl.b32 	%r21, %r9, 2;
	add.s32 	%r22, %r20, %r21;
	ld.shared.f32 	%f2, [%r22];
	mad.lo.s32 	%r23, %r2, %r18, %r17;
	mul.wide.s32 	%rd7, %r23, 4;
	add.s64 	%rd8, %rd3, %rd7;
	st.global.f32 	[%rd8], %f2;
	ret;

}
	// .globl	_Z30transposeSharedNoBankConflictsPfPKfii
.visible .entry _Z30transposeSharedNoBankConflictsPfPKfii(
	.param .u64 .ptr .align 1 _Z30transposeSharedNoBankConflictsPfPKfii_param_0,
	.param .u64 .ptr .align 1 _Z30transposeSharedNoBankConflictsPfPKfii_param_1,
	.param .u32 _Z30transposeSharedNoBankConflictsPfPKfii_param_2,
	.param .u32 _Z30transposeSharedNoBankConflictsPfPKfii_param_3
)
{
	.reg .b32 	%r<22>;
	.reg .b32 	%f<3>;
	.reg .b64 	%rd<9>;
	// demoted variable
	.shared .align 4 .b8 _ZZ30transposeSharedNoBankConflictsPfPKfiiE4tile[4224];
	ld.param.u64 	%rd1, [_Z30transposeSharedNoBankConflictsPfPKfii_param_0];
	ld.param.u64 	%rd2, [_Z30transposeSharedNoBankConflictsPfPKfii_param_1];
	ld.param.u32 	%r1, [_Z30transposeSharedNoBankConflictsPfPKfii_param_2];
	ld.param.u32 	%r2, [_Z30transposeSharedNoBankConflictsPfPKfii_param_3];
	cvta.to.global.u64 	%rd3, %rd1;
	cvta.to.global.u64 	%rd4, %rd2;
	mov.u32 	%r3, %ctaid.x;
	shl.b32 	%r4, %r3, 5;
	mov.u32 	%r5, %tid.x;
	add.s32 	%r6, %r4, %r5;
	mov.u32 	%r7, %ctaid.y;
	shl.b32 	%r8, %r7, 5;
	mov.u32 	%r9, %tid.y;
	add.s32 	%r10, %r8, %r9;
	mad.lo.s32 	%r11, %r1, %r10, %r6;
	mul.wide.s32 	%rd5, %r11, 4;
	add.s64 	%rd6, %rd4, %rd5;
	ld.global.f32 	%f1, [%rd6];
	mov.u32 	%r12, _ZZ30transposeSharedNoBankConflictsPfPKfiiE4tile;
	mad.lo.s32 	%r13, %r9, 132, %r12;
	shl.b32 	%r14, %r5, 2;
	add.s32 	%r15, %r13, %r14;
	st.shared.f32 	[%r15], %f1;
	bar.sync 	0;
	add.s32 	%r16, %r8, %r5;
	add.s32 	%r17, %r4, %r9;
	mad.lo.s32 	%r18, %r5, 132, %r12;
	shl.b32 	%r19, %r9, 2;
	add.s32 	%r20, %r18, %r19;
	ld.shared.f32 	%f2, [%r20];
	mad.lo.s32 	%r21, %r2, %r17, %r16;
	mul.wide.s32 	%rd7, %r21, 4;
	add.s64 	%rd8, %rd3, %rd7;
	st.global.f32 	[%rd8], %f2;
	ret;

}


// ===== COMPILED SASS (sm_100) =====

	.target	sm_100

	.elftype	@"ET_EXEC"


//--------------------- .note.nv.tkinfo           --------------------------
	.section	.note.nv.tkinfo,"",@"SHT_NOTE"
	.sectionflags	@"SHF_NOTE_NV_TKINFO"
	.tkinfo
        /*0018*/ 	.word	0x00000002
        /*0030*/ 	.string	""
        /*0030*/ 	.string	"ptxas"
        /*0030*/ 	.string	"Cuda compilation tools, release 13.0, V13.0.88"
        /*0030*/ 	.string	"Build cuda_13.0.r13.0/compiler.36424714_0"
        /*0030*/ 	.string	"-arch sm_100 -m 64 "



//--------------------- .note.nv.cuinfo           --------------------------
	.section	.note.nv.cuinfo,"",@"SHT_NOTE"
	.sectionflags	@"SHF_NOTE_NV_CUINFO"
        /*0018*/ 	.short	0x0002
        /*001a*/ 	.short	0x0064
        /*001c*/ 	.short	0x0082
	.zero		2


//--------------------- .nv.info                  --------------------------
	.section	.nv.info,"",@"SHT_CUDA_INFO"
	.align	4


	//----- nvinfo : EIATTR_REGCOUNT
	.align		4
        /*0000*/ 	.byte	0x04, 0x2f
        /*0002*/ 	.short	(.L_1 - .L_0)
	.align		4
.L_0:
        /*0004*/ 	.word	index@(_Z14transposeNaivePfPKfii)
        /*0008*/ 	.word	0x0000000a


	//----- nvinfo : EIATTR_FRAME_SIZE
	.align		4
.L_1:
        /*000c*/ 	.byte	0x04, 0x11
        /*000e*/ 	.short	(.L_3 - .L_2)
	.align		4
.L_2:
        /*0010*/ 	.word	index@(_Z14transposeNaivePfPKfii)
        /*0014*/ 	.word	0x00000000


	//----- nvinfo : EIATTR_REGCOUNT
	.align		4
.L_3:
        /*0018*/ 	.byte	0x04, 0x2f
        /*001a*/ 	.short	(.L_5 - .L_4)
	.align		4
.L_4:
        /*001c*/ 	.word	index@(_Z15transposeSharedPfPKfii)
        /*0020*/ 	.word	0x0000000e


	//----- nvinfo : EIATTR_FRAME_SIZE
	.align		4
.L_5:
        /*0024*/ 	.byte	0x04, 0x11
        /*0026*/ 	.short	(.L_7 - .L_6)
	.align		4
.L_6:
        /*0028*/ 	.word	index@(_Z15transposeSharedPfPKfii)
        /*002c*/ 	.word	0x00000000


	//----- nvinfo : EIATTR_REGCOUNT
	.align		4
.L_7:
        /*0030*/ 	.byte	0x04, 0x2f
        /*0032*/ 	.short	(.L_9 - .L_8)
	.align		4
.L_8:
        /*0034*/ 	.word	index@(_Z30transposeSharedNoBankConflictsPfPKfii)
        /*0038*/ 	.word	0x0000000e


	//----- nvinfo : EIATTR_FRAME_SIZE
	.align		4
.L_9:
        /*003c*/ 	.byte	0x04, 0x11
        /*003e*/ 	.short	(.L_11 - .L_10)
	.align		4
.L_10:
        /*0040*/ 	.word	index@(_Z30transposeSharedNoBankConflictsPfPKfii)
        /*0044*/ 	.word	0x00000000


	//----- nvinfo : EIATTR_MIN_STACK_SIZE
	.align		4
.L_11:
        /*0048*/ 	.byte	0x04, 0x12
        /*004a*/ 	.short	(.L_13 - .L_12)
	.align		4
.L_12:
        /*004c*/ 	.word	index@(_Z30transposeSharedNoBankConflictsPfPKfii)
        /*0050*/ 	.word	0x00000000


	//----- nvinfo : EIATTR_MIN_STACK_SIZE
	.align		4
.L_13:
        /*0054*/ 	.byte	0x04, 0x12
        /*0056*/ 	.short	(.L_15 - .L_14)
	.align		4
.L_14:
        /*0058*/ 	.word	index@(_Z15transposeSharedPfPKfii)
        /*005c*/ 	.word	0x00000000


	//----- nvinfo : EIATTR_MIN_STACK_SIZE
	.align		4
.L_15:
        /*0060*/ 	.byte	0x04, 0x12
        /*0062*/ 	.short	(.L_17 - .L_16)
	.align		4
.L_16:
        /*0064*/ 	.word	index@(_Z14transposeNaivePfPKfii)
        /*0068*/ 	.word	0x00000000
.L_17:


//--------------------- .nv.compat                --------------------------
	.section	.nv.compat,"",@"SHT_CUDA_COMPAT_INFO"
	.align	4
        /*0000*/ 	.byte	0x02, 0x09, 0x00, 0x00, 0x02, 0x02, 0x01, 0x00, 0x02, 0x05, 0x05, 0x00, 0x03, 0x07, 0x01, 0x01
        /*0010*/ 	.byte	0x02, 0x03, 0x00, 0x00, 0x02, 0x06, 0x01, 0x00, 0x04, 0x0b, 0x08, 0x00, 0x09, 0x00, 0x00, 0x00
        /*0020*/ 	.byte	0x00, 0x00, 0x00, 0x00


//--------------------- .nv.info._Z30transposeSharedNoBankConflictsPfPKfii --------------------------
	.section	.nv.info._Z30transposeSharedNoBankConflictsPfPKfii,"",@"SHT_CUDA_INFO"
	.sectionflags	@""
	.align	4


	//----- nvinfo : EIATTR_CUDA_API_VERSION
	.align		4
        /*0000*/ 	.byte	0x04, 0x37
        /*0002*/ 	.short	(.L_19 - .L_18)
.L_18:
        /*0004*/ 	.word	0x00000082


	//----- nvinfo : EIATTR_KPARAM_INFO
	.align		4
.L_19:
        /*0008*/ 	.byte	0x04, 0x17
        /*000a*/ 	.short	(.L_21 - .L_20)
.L_20:
        /*000c*/ 	.word	0x00000000
        /*0010*/ 	.short	0x0003
        /*0012*/ 	.short	0x0014
        /*0014*/ 	.byte	0x00, 0xf0, 0x11, 0x00


	//----- nvinfo : EIATTR_KPARAM_INFO
	.align		4
.L_21:
        /*0018*/ 	.byte	0x04, 0x17
        /*001a*/ 	.short	(.L_23 - .L_22)
.L_22:
        /*001c*/ 	.word	0x00000000
        /*0020*/ 	.short	0x0002
        /*0022*/ 	.short	0x0010
        /*0024*/ 	.byte	0x00, 0xf0, 0x11, 0x00


	//----- nvinfo : EIATTR_KPARAM_INFO
	.align		4
.L_23:
        /*0028*/ 	.byte	0x04, 0x17
        /*002a*/ 	.short	(.L_25 - .L_24)
.L_24:
        /*002c*/ 	.word	0x00000000
        /*0030*/ 	.short	0x0001
        /*0032*/ 	.short	0x0008
        /*0034*/ 	.byte	0x00, 0xf5, 0x21, 0x00


	//----- nvinfo : EIATTR_KPARAM_INFO
	.align		4
.L_25:
        /*0038*/ 	.byte	0x04, 0x17
        /*003a*/ 	.short	(.L_27 - .L_26)
.L_26:
        /*003c*/ 	.word	0x00000000
        /*0040*/ 	.short	0x0000
        /*0042*/ 	.short	0x0000
        /*0044*/ 	.byte	0x00, 0xf5, 0x21, 0x00


	//----- nvinfo : EIATTR_SPARSE_MMA_MASK
	.align		4
.L_27:
        /*0048*/ 	.byte	0x03, 0x50
        /*004a*/ 	.short	0x0000


	//----- nvinfo : EIATTR_MAXREG_COUNT
	.align		4
        /*004c*/ 	.byte	0x03, 0x1b
        /*004e*/ 	.short	0x00ff


	//----- nvinfo : EIATTR_NUM_BARRIERS
	.align		4
        /*0050*/ 	.byte	0x02, 0x4c
        /*0052*/ 	.byte	0x01
	.zero		1


	//----- nvinfo : EIATTR_MERCURY_ISA_VERSION
	.align		4
        /*0054*/ 	.byte	0x03, 0x5f
        /*0056*/ 	.short	0x0101


	//----- nvinfo : EIATTR_VRC_CTA_INIT_COUNT
	.align		4
        /*0058*/ 	.byte	0x02, 0x4a
	.zero		1
	.zero		1


	//----- nvinfo : EIATTR_EXIT_INSTR_OFFSETS
	.align		4
        /*005c*/ 	.byte	0x04, 0x1c
        /*005e*/ 	.short	(.L_29 - .L_28)


	//   ....[0]....
.L_28:
        /*0060*/ 	.word	0x000001e0


	//----- nvinfo : EIATTR_CBANK_PARAM_SIZE
	.align		4
.L_29:
        /*0064*/ 	.byte	0x03, 0x19
        /*0066*/ 	.short	0x0018


	//----- nvinfo : EIATTR_PARAM_CBANK
	.align		4
        /*0068*/ 	.byte	0x04, 0x0a
        /*006a*/ 	.short	(.L_31 - .L_30)
	.align		4
.L_30:
        /*006c*/ 	.word	index@(.nv.constant0._Z30transposeSharedNoBankConflictsPfPKfii)
        /*0070*/ 	.short	0x0380
        /*0072*/ 	.short	0x0018


	//----- nvinfo : EIATTR_SW_WAR
	.align		4
.L_31:
        /*0074*/ 	.byte	0x04, 0x36
        /*0076*/ 	.short	(.L_33 - .L_32)
.L_32:
        /*0078*/ 	.word	0x00000008
.L_33:


//--------------------- .nv.info._Z15transposeSharedPfPKfii --------------------------
	.section	.nv.info._Z15transposeSharedPfPKfii,"",@"SHT_CUDA_INFO"
	.sectionflags	@""
	.align	4


	//----- nvinfo : EIATTR_CUDA_API_VERSION
	.align		4
        /*0000*/ 	.byte	0x04, 0x37
        /*0002*/ 	.short	(.L_35 - .L_34)
.L_34:
        /*0004*/ 	.word	0x00000082


	//----- nvinfo : EIATTR_KPARAM_INFO
	.align		4
.L_35:
        /*0008*/ 	.byte	0x04, 0x17
        /*000a*/ 	.short	(.L_37 - .L_36)
.L_36:
        /*000c*/ 	.word	0x00000000
        /*0010*/ 	.short	0x0003
        /*0012*/ 	.short	0x0014
        /*0014*/ 	.byte	0x00, 0xf0, 0x11, 0x00


	//----- nvinfo : EIATTR_KPARAM_INFO
	.align		4
.L_37:
        /*0018*/ 	.byte	0x04, 0x17
        /*001a*/ 	.short	(.L_39 - .L_38)
.L_38:
        /*001c*/ 	.word	0x00000000
        /*0020*/ 	.short	0x0002
        /*0022*/ 	.short	0x0010
        /*0024*/ 	.byte	0x00, 0xf0, 0x11, 0x00


	//----- nvinfo : EIATTR_KPARAM_INFO
	.align		4
.L_39:
        /*0028*/ 	.byte	0x04, 0x17
        /*002a*/ 	.short	(.L_41 - .L_40)
.L_40:
        /*002c*/ 	.word	0x00000000
        /*0030*/ 	.short	0x0001
        /*0032*/ 	.short	0x0008
        /*0034*/ 	.byte	0x00, 0xf5, 0x21, 0x00


	//----- nvinfo : EIATTR_KPARAM_INFO
	.align		4
.L_41:
        /*0038*/ 	.byte	0x04, 0x17
        /*003a*/ 	.short	(.L_43 - .L_42)
.L_42:
        /*003c*/ 	.word	0x00000000
        /*0040*/ 	.short	0x0000
        /*0042*/ 	.short	0x0000
        /*0044*/ 	.byte	0x00, 0xf5, 0x21, 0x00


	//----- nvinfo : EIATTR_SPARSE_MMA_MASK
	.align		4
.L_43:
        /*0048*/ 	.byte	0x03, 0x50
        /*004a*/ 	.short	0x0000


	//----- nvinfo : EIATTR_MAXREG_COUNT
	.align		4
        /*004c*/ 	.byte	0x03, 0x1b
        /*004e*/ 	.short	0x00ff


	//----- nvinfo : EIATTR_NUM_BARRIERS
	.align		4
        /*0050*/ 	.byte	0x02, 0x4c
        /*0052*/ 	.byte	0x01
	.zero		1


	//----- nvinfo : EIATTR_MERCURY_ISA_VERSION
	.align		4
        /*0054*/ 	.byte	0x03, 0x5f
        /*0056*/ 	.short	0x0101


	//----- nvinfo : EIATTR_VRC_CTA_INIT_COUNT
	.align		4
        /*0058*/ 	.byte	0x02, 0x4a
	.zero		1
	.zero		1


	//----- nvinfo : EIATTR_EXIT_INSTR_OFFSETS
	.align		4
        /*005c*/ 	.byte	0x04, 0x1c
        /*005e*/ 	.short	(.L_45 - .L_44)


	//   ....[0]....
.L_44:
        /*0060*/ 	.word	0x000001e0


	//----- nvinfo : EIATTR_CBANK_PARAM_SIZE
	.align		4
.L_45:
        /*0064*/ 	.byte	0x03, 0x19
        /*0066*/ 	.short	0x0018


	//----- nvinfo : EIATTR_PARAM_CBANK
	.align		4
        /*0068*/ 	.byte	0x04, 0x0a
        /*006a*/ 	.short	(.L_47 - .L_46)
	.align		4
.L_46:
        /*006c*/ 	.word	index@(.nv.constant0._Z15transposeSharedPfPKfii)
        /*0070*/ 	.short	0x0380
        /*0072*/ 	.short	0x0018


	//----- nvinfo : EIATTR_SW_WAR
	.align		4
.L_47:
        /*0074*/ 	.byte	0x04, 0x36
        /*0076*/ 	.short	(.L_49 - .L_48)
.L_48:
        /*0078*/ 	.word	0x00000008
.L_49:


//--------------------- .nv.info._Z14transposeNaivePfPKfii --------------------------
	.section	.nv.info._Z14transposeNaivePfPKfii,"",@"SHT_CUDA_INFO"
	.sectionflags	@""
	.align	4


	//----- nvinfo : EIATTR_CUDA_API_VERSION
	.align		4
        /*0000*/ 	.byte	0x04, 0x37
        /*0002*/ 	.short	(.L_51 - .L_50)
.L_50:
        /*0004*/ 	.word	0x00000082


	//----- nvinfo : EIATTR_KPARAM_INFO
	.align		4
.L_51:
        /*0008*/ 	.byte	0x04, 0x17
        /*000a*/ 	.short	(.L_53 - .L_52)
.L_52:
        /*000c*/ 	.word	0x00000000
        /*0010*/ 	.short	0x0003
        /*0012*/ 	.short	0x0014
        /*0014*/ 	.byte	0x00, 0xf0, 0x11, 0x00


	//----- nvinfo : EIATTR_KPARAM_INFO
	.align		4
.L_53:
        /*0018*/ 	.byte	0x04, 0x17
        /*001a*/ 	.short	(.L_55 - .L_54)
.L_54:
        /*001c*/ 	.word	0x00000000
        /*0020*/ 	.short	0x0002
        /*0022*/ 	.short	0x0010
        /*0024*/ 	.byte	0x00, 0xf0, 0x11, 0x00


	//----- nvinfo : EIATTR_KPARAM_INFO
	.align		4
.L_55:
        /*0028*/ 	.byte	0x04, 0x17
        /*002a*/ 	.short	(.L_57 - .L_56)
.L_56:
        /*002c*/ 	.word	0x00000000
        /*0030*/ 	.short	0x0001
        /*0032*/ 	.short	0x0008
        /*0034*/ 	.byte	0x00, 0xf5, 0x21, 0x00


	//----- nvinfo : EIATTR_KPARAM_INFO
	.align		4
.L_57:
        /*0038*/ 	.byte	0x04, 0x17
        /*003a*/ 	.short	(.L_59 - .L_58)
.L_58:
        /*003c*/ 	.word	0x00000000
        /*0040*/ 	.short	0x0000
        /*0042*/ 	.short	0x0000
        /*0044*/ 	.byte	0x00, 0xf5, 0x21, 0x00


	//----- nvinfo : EIATTR_SPARSE_MMA_MASK
	.align		4
.L_59:
        /*0048*/ 	.byte	0x03, 0x50
        /*004a*/ 	.short	0x0000


	//----- nvinfo : EIATTR_MAXREG_COUNT
	.align		4
        /*004c*/ 	.byte	0x03, 0x1b
        /*004e*/ 	.short	0x00ff


	//----- nvinfo : EIATTR_MERCURY_ISA_VERSION
	.align		4
        /*0050*/ 	.byte	0x03, 0x5f
        /*0052*/ 	.short	0x0101


	//----- nvinfo : EIATTR_VRC_CTA_INIT_COUNT
	.align		4
        /*0054*/ 	.byte	0x02, 0x4a
	.zero		1
	.zero		1


	//----- nvinfo : EIATTR_EXIT_INSTR_OFFSETS
	.align		4
        /*0058*/ 	.byte	0x04, 0x1c
        /*005a*/ 	.short	(.L_61 - .L_60)


	//   ....[0]....
.L_60:
        /*005c*/ 	.word	0x00000110


	//----- nvinfo : EIATTR_CBANK_PARAM_SIZE
	.align		4
.L_61:
        /*0060*/ 	.byte	0x03, 0x19
        /*0062*/ 	.short	0x0018


	//----- nvinfo : EIATTR_PARAM_CBANK
	.align		4
        /*0064*/ 	.byte	0x04, 0x0a
        /*0066*/ 	.short	(.L_63 - .L_62)
	.align		4
.L_62:
        /*0068*/ 	.word	index@(.nv.constant0._Z14transposeNaivePfPKfii)
        /*006c*/ 	.short	0x0380
        /*006e*/ 	.short	0x0018


	//----- nvinfo : EIATTR_SW_WAR
	.align		4
.L_63:
        /*0070*/ 	.byte	0x04, 0x36
        /*0072*/ 	.short	(.L_65 - .L_64)
.L_64:
        /*0074*/ 	.word	0x00000008
.L_65:


//--------------------- .nv.callgraph             --------------------------
	.section	.nv.callgraph,"",@"SHT_CUDA_CALLGRAPH"
	.align	4
	.sectionentsize	8
	.align		4
        /*0000*/ 	.word	0x00000000
	.align		4
        /*0004*/ 	.word	0xffffffff
	.align		4
        /*0008*/ 	.word	0x00000000
	.align		4
        /*000c*/ 	.word	0xfffffffe
	.align		4
        /*0010*/ 	.word	0x00000000
	.align		4
        /*0014*/ 	.word	0xfffffffd
	.align		4
        /*0018*/ 	.word	0x00000000
	.align		4
        /*001c*/ 	.word	0xfffffffc


//--------------------- .text._Z30transposeSharedNoBankConflictsPfPKfii --------------------------
	.section	.text._Z30transposeSharedNoBankConflictsPfPKfii,"ax",@progbits
	.align	128
        .global         _Z30transposeSharedNoBankConflictsPfPKfii
        .type           _Z30transposeSharedNoBankConflictsPfPKfii,@function
        .size           _Z30transposeSharedNoBankConflictsPfPKfii,(.L_x_3 - _Z30transposeSharedNoBankConflictsPfPKfii)
        .other          _Z30transposeSharedNoBankConflictsPfPKfii,@"STO_CUDA_ENTRY STV_DEFAULT"
_Z30transposeSharedNoBankConflictsPfPKfii:
.text._Z30transposeSharedNoBankConflictsPfPKfii:
[----:B------:R-:W-:Y:S01]  /*0000*/  LDC R1, c[0x0][0x37c] ;  /* 0x0000df00ff017b82 */ /* 0x000fe20000000800 */
[----:B------:R-:W0:Y:S07]  /*0010*/  S2R R7, SR_CTAID.X ;  /* 0x0000000000077919 */ /* 0x000e2e0000002500 */
[----:B------:R-:W1:Y:S01]  /*0020*/  LDC.64 R2, c[0x0][0x388] ;  /* 0x0000e200ff027b82 */ /* 0x000e620000000a00 */
[----:B------:R-:W2:Y:S01]  /*0030*/  LDCU UR6, c[0x0][0x390] ;  /* 0x00007200ff0677ac */ /* 0x000ea20008000800 */
[----:B------:R-:W0:Y:S01]  /*0040*/  S2R R8, SR_TID.X ;  /* 0x0000000000087919 */ /* 0x000e220000002100 */
[----:B------:R-:W3:Y:S01]  /*0050*/  LDCU.64 UR4, c[0x0][0x358] ;  /* 0x00006b00ff0477ac */ /* 0x000ee20008000a00 */
[----:B------:R-:W4:Y:S01]  /*0060*/  S2R R11, SR_CTAID.Y ;  /* 0x00000000000b7919 */ /* 0x000f220000002600 */
[----:B------:R-:W4:Y:S01]  /*0070*/  S2R R10, SR_TID.Y ;  /* 0x00000000000a7919 */ /* 0x000f220000002200 */
[----:B0-----:R-:W-:-:S02]  /*0080*/  LEA R0, R7, R8, 0x5 ;  /* 0x0000000807007211 */ /* 0x001fc400078e28ff */
[----:B----4-:R-:W-:-:S05]  /*0090*/  LEA R5, R11, R10, 0x5 ;  /* 0x0000000a0b057211 */ /* 0x010fca00078e28ff */
[----:B--2---:R-:W-:Y:S01]  /*00a0*/  IMAD R5, R5, UR6, R0 ;  /* 0x0000000605057c24 */ /* 0x004fe2000f8e0200 */
[----:B------:R-:W-:Y:S01]  /*00b0*/  MOV R4, 0x400 ;  /* 0x0000040000047802 */ /* 0x000fe20000000f00 */
[----:B------:R-:W0:Y:S02]  /*00c0*/  LDCU UR6, c[0x0][0x394] ;  /* 0x00007280ff0677ac */ /* 0x000e240008000800 */
[----:B-1----:R-:W-:-:S05]  /*00d0*/  IMAD.WIDE R2, R5, 0x4, R2 ;  /* 0x0000000405027825 */ /* 0x002fca00078e0202 */
[----:B---3--:R1:W2:Y:S01]  /*00e0*/  LDG.E R0, desc[UR4][R2.64] ;  /* 0x0000000402007981 */ /* 0x0082a2000c1e1900 */
[----:B------:R-:W-:Y:S01]  /*00f0*/  LEA R7, R7, R10, 0x5 ;  /* 0x0000000a07077211 */ /* 0x000fe200078e28ff */
[----:B------:R-:W3:Y:S01]  /*0100*/  S2R R5, SR_CgaCtaId ;  /* 0x0000000000057919 */ /* 0x000ee20000008800 */
[----:B-1----:R-:W1:Y:S01]  /*0110*/  LDC.64 R2, c[0x0][0x380] ;  /* 0x0000e000ff027b82 */ /* 0x002e620000000a00 */
[----:B---3--:R-:W-:-:S05]  /*0120*/  LEA R4, R5, R4, 0x18 ;  /* 0x0000000405047211 */ /* 0x008fca00078ec0ff */
[--C-:B------:R-:W-:Y:S02]  /*0130*/  IMAD R5, R10, 0x84, R4.reuse ;  /* 0x000000840a057824 */ /* 0x100fe400078e0204 */
[----:B------:R-:W-:-:S03]  /*0140*/  IMAD R4, R8, 0x84, R4 ;  /* 0x0000008408047824 */ /* 0x000fc600078e0204 */
[----:B------:R-:W-:Y:S02]  /*0150*/  LEA R5, R8, R5, 0x2 ;  /* 0x0000000508057211 */ /* 0x000fe400078e10ff */
[----:B------:R-:W-:Y:S02]  /*0160*/  LEA R6, R10, R4, 0x2 ;  /* 0x000000040a067211 */ /* 0x000fe400078e10ff */
[----:B------:R-:W-:-:S05]  /*0170*/  LEA R4, R11, R8, 0x5 ;  /* 0x000000080b047211 */ /* 0x000fca00078e28ff */
[----:B0-----:R-:W-:-:S04]  /*0180*/  IMAD R7, R7, UR6, R4 ;  /* 0x0000000607077c24 */ /* 0x001fc8000f8e0204 */
[----:B-1----:R-:W-:Y:S01]  /*0190*/  IMAD.WIDE R2, R7, 0x4, R2 ;  /* 0x0000000407027825 */ /* 0x002fe200078e0202 */
[----:B--2---:R-:W-:Y:S01]  /*01a0*/  STS [R5], R0 ;  /* 0x0000000005007388 */ /* 0x004fe20000000800 */
[----:B------:R-:W-:Y:S06]  /*01b0*/  BAR.SYNC.DEFER_BLOCKING 0x0 ;  /* 0x0000000000007b1d */ /* 0x000fec0000010000 */
[----:B------:R-:W0:Y:S04]  /*01c0*/  LDS R9, [R6] ;  /* 0x0000000006097984 */ /* 0x000e280000000800 */
[----:B0-----:R-:W-:Y:S01]  /*01d0*/  STG.E desc[UR4][R2.64], R9 ;  /* 0x0000000902007986 */ /* 0x001fe2000c101904 */
[----:B------:R-:W-:Y:S05]  /*01e0*/  EXIT ;  /* 0x000000000000794d */ /* 0x000fea0003800000 */
.L_x_0:
[----:B------:R-:W-:-:S00]  /*01f0*/  BRA `(.L_x_0) ;  /* 0xfffffffc00fc7947 */ /* 0x000fc0000383ffff */
[----:B------:R-:W-:-:S00]  /*0200*/  NOP ;  /* 0x0000000000007918 */ /* 0x000fc00000000000 */
[----:B------:R-:W-:-:S00]  /*0210*/  NOP ;  /* 0x0000000000007918 */ /* 0x000fc00000000000 */
[----:B------:R-:W-:-:S00]  /*0220*/  NOP ;  /* 0x0000000000007918 */ /* 0x000fc00000000000 */
[----:B------:R-:W-:-:S00]  /*0230*/  NOP ;  /* 0x0000000000007918 */ /* 0x000fc00000000000 */
[----:B------:R-:W-:-:S00]  /*0240*/  NOP ;  /* 0x0000000000007918 */ /* 0x000fc00000000000 */
[----:B------:R-:W-:-:S00]  /*0250*/  NOP ;  /* 0x0000000000007918 */ /* 0x000fc00000000000 */
[----:B------:R-:W-:-:S00]  /*0260*/  NOP ;  /* 0x0000000000007918 */ /* 0x000fc00000000000 */
[----:B------:R-:W-:-:S00]  /*0270*/  NOP ;  /* 0x0000000000007918 */ /* 0x000fc00000000000 */
.L_x_3:


//--------------------- .text._Z15transposeSharedPfPKfii --------------------------
	.section	.text._Z15transposeSharedPfPKfii,"ax",@progbits
	.align	128
        .global         _Z15transposeSharedPfPKfii
        .type           _Z15transposeSharedPfPKfii,@function
        .size           _Z15transposeSharedPfPKfii,(.L_x_4 - _Z15transposeSharedPfPKfii)
        .other          _Z15transposeSharedPfPKfii,@"STO_CUDA_ENTRY STV_DEFAULT"
_Z15transposeSharedPfPKfii:
.text._Z15transposeSharedPfPKfii:
        /* <DEDUP_REMOVED lines=10> */
[----:B--2---:R-:W-:-:S04]  /*00a0*/  IMAD R5, R5, UR4, R0 ;  /* 0x0000000405057c24 */ /* 0x004fc8000f8e0200 */
[----:B-1----:R-:W-:-:S05]  /*00b0*/  IMAD.WIDE R2, R5, 0x4, R2 ;  /* 0x0000000405027825 */ /* 0x002fca00078e0202 */
[----:B---3--:R0:W2:Y:S01]  /*00c0*/  LDG.E R0, desc[UR6][R2.64] ;  /* 0x0000000602007981 */ /* 0x0080a2000c1e1900 */
[----:B------:R-:W1:Y:S01]  /*00d0*/  S2UR UR5, SR_CgaCtaId ;  /* 0x00000000000579c3 */ /* 0x000e620000008800 */
[----:B------:R-:W-:Y:S01]  /*00e0*/  UMOV UR4, 0x400 ;  /* 0x0000040000047882 */ /* 0x000fe20000000000 */
[----:B------:R-:W-:-:S06]  /*00f0*/  IMAD R7, R7, 0x20, R10 ;  /* 0x0000002007077824 */ /* 0x000fcc00078e020a */
[----:B0-----:R-:W0:Y:S01]  /*0100*/  LDC.64 R2, c[0x0][0x380] ;  /* 0x0000e000ff027b82 */ /* 0x001e220000000a00 */
[----:B-1----:R-:W-:-:S06]  /*0110*/  ULEA UR4, UR5, UR4, 0x18 ;  /* 0x0000000405047291 */ /* 0x002fcc000f8ec0ff */
[----:B------:R-:W-:Y:S02]  /*0120*/  LEA R4, R10, UR4, 0x7 ;  /* 0x000000040a047c11 */ /* 0x000fe4000f8e38ff */
[C---:B------:R-:W-:Y:S02]  /*0130*/  LEA R6, R8.reuse, UR4, 0x7 ;  /* 0x0000000408067c11 */ /* 0x040fe4000f8e38ff */
[----:B------:R-:W-:Y:S01]  /*0140*/  LEA R5, R8, R4, 0x2 ;  /* 0x0000000408057211 */ /* 0x000fe200078e10ff */
[----:B------:R-:W1:Y:S01]  /*0150*/  LDCU UR4, c[0x0][0x394] ;  /* 0x00007280ff0477ac */ /* 0x000e620008000800 */
[----:B------:R-:W-:Y:S01]  /*0160*/  LEA R4, R11, R8, 0x5 ;  /* 0x000000080b047211 */ /* 0x000fe200078e28ff */
[----:B------:R-:W-:-:S04]  /*0170*/  IMAD R6, R10, 0x4, R6 ;  /* 0x000000040a067824 */ /* 0x000fc800078e0206 */
[----:B-1----:R-:W-:-:S04]  /*0180*/  IMAD R7, R7, UR4, R4 ;  /* 0x0000000407077c24 */ /* 0x002fc8000f8e0204 */
[----:B0-----:R-:W-:Y:S01]  /*0190*/  IMAD.WIDE R2, R7, 0x4, R2 ;  /* 0x0000000407027825 */ /* 0x001fe200078e0202 */
[----:B--2---:R-:W-:Y:S01]  /*01a0*/  STS [R5], R0 ;  /* 0x0000000005007388 */ /* 0x004fe20000000800 */
[----:B------:R-:W-:Y:S06]  /*01b0*/  BAR.SYNC.DEFER_BLOCKING 0x0 ;  /* 0x0000000000007b1d */ /* 0x000fec0000010000 */
[----:B------:R-:W0:Y:S04]  /*01c0*/  LDS R9, [R6] ;  /* 0x0000000006097984 */ /* 0x000e280000000800 */
[----:B0-----:R-:W-:Y:S01]  /*01d0*/  STG.E desc[UR6][R2.64], R9 ;  /* 0x0000000902007986 */ /* 0x001fe2000c101906 */
[----:B------:R-:W-:Y:S05]  /*01e0*/  EXIT ;  /* 0x000000000000794d */ /* 0x000fea0003800000 */
.L_x_1:
        /* <DEDUP_REMOVED lines=9> */
.L_x_4:


//--------------------- .text._Z14transposeNaivePfPKfii --------------------------
	.section	.text._Z14transposeNaivePfPKfii,"ax",@progbits
	.align	128
        .global         _Z14transposeNaivePfPKfii
        .type           _Z14transposeNaivePfPKfii,@function
        .size           _Z14transposeNaivePfPKfii,(.L_x_5 - _Z14transposeNaivePfPKfii)
        .other          _Z14transposeNaivePfPKfii,@"STO_CUDA_ENTRY STV_DEFAULT"
_Z14transposeNaivePfPKfii:
.text._Z14transposeNaivePfPKfii:
[----:B------:R-:W-:Y:S01]  /*0000*/  LDC R1, c[0x0][0x37c] ;  /* 0x0000df00ff017b82 */ /* 0x000fe20000000800 */
[----:B------:R-:W0:Y:S07]  /*0010*/  S2R R0, SR_CTAID.X ;  /* 0x0000000000007919 */ /* 0x000e2e0000002500 */
[----:B------:R-:W1:Y:S01]  /*0020*/  LDC.64 R2, c[0x0][0x388] ;  /* 0x0000e200ff027b82 */ /* 0x000e620000000a00 */
[----:B------:R-:W2:Y:S01]  /*0030*/  LDCU.64 UR6, c[0x0][0x390] ;  /* 0x00007200ff0677ac */ /* 0x000ea20008000a00 */
[----:B------:R-:W0:Y:S01]  /*0040*/  S2R R5, SR_TID.X ;  /* 0x0000000000057919 */ /* 0x000e220000002100 */
[----:B------:R-:W3:Y:S01]  /*0050*/  LDCU.64 UR4, c[0x0][0x358] ;  /* 0x00006b00ff0477ac */ /* 0x000ee20008000a00 */
[----:B------:R-:W4:Y:S01]  /*0060*/  S2R R7, SR_CTAID.Y ;  /* 0x0000000000077919 */ /* 0x000f220000002600 */
[----:B------:R-:W4:Y:S01]  /*0070*/  S2R R4, SR_TID.Y ;  /* 0x0000000000047919 */ /* 0x000f220000002200 */
[----:B0-----:R-:W-:-:S02]  /*0080*/  LEA R0, R0, R5, 0x5 ;  /* 0x0000000500007211 */ /* 0x001fc400078e28ff */
[----:B----4-:R-:W-:-:S05]  /*0090*/  LEA R7, R7, R4, 0x5 ;  /* 0x0000000407077211 */ /* 0x010fca00078e28ff */
[----:B--2---:R-:W-:-:S04]  /*00a0*/  IMAD R5, R7, UR6, R0 ;  /* 0x0000000607057c24 */ /* 0x004fc8000f8e0200 */
[----:B-1----:R-:W-:Y:S02]  /*00b0*/  IMAD.WIDE R2, R5, 0x4, R2 ;  /* 0x0000000405027825 */ /* 0x002fe400078e0202 */
[----:B------:R-:W0:Y:S04]  /*00c0*/  LDC.64 R4, c[0x0][0x380] ;  /* 0x0000e000ff047b82 */ /* 0x000e280000000a00 */
[----:B---3--:R-:W2:Y:S01]  /*00d0*/  LDG.E R3, desc[UR4][R2.64] ;  /* 0x0000000402037981 */ /* 0x008ea2000c1e1900 */
[----:B------:R-:W-:-:S04]  /*00e0*/  IMAD R7, R0, UR7, R7 ;  /* 0x0000000700077c24 */ /* 0x000fc8000f8e0207 */
[----:B0-----:R-:W-:-:S05]  /*00f0*/  IMAD.WIDE R4, R7, 0x4, R4 ;  /* 0x0000000407047825 */ /* 0x001fca00078e0204 */
[----:B--2---:R-:W-:Y:S01]  /*0100*/  STG.E desc[UR4][R4.64], R3 ;  /* 0x0000000304007986 */ /* 0x004fe2000c101904 */
[----:B------:R-:W-:Y:S05]  /*0110*/  EXIT ;  /* 0x000000000000794d */ /* 0x000fea0003800000 */
.L_x_2:
        /* <DEDUP_REMOVED lines=14> */
.L_x_5:


//--------------------- .nv.shared._Z30transposeSharedNoBankConflictsPfPKfii --------------------------
	.section	.nv.shared._Z30transposeSharedNoBankConflictsPfPKfii,"aw",@nobits
	.sectionflags	@""
	.align	4
.nv.shared._Z30transposeSharedNoBankConflictsPfPKfii:
	.zero		5248


//--------------------- .nv.shared.reserved.0     --------------------------
	.section	.nv.shared.reserved.0,"aw",@nobits
	.weak		__nv_reservedSMEM_offset_0_alias
	.size		__nv_reservedSMEM_offset_0_alias, 0, 64
	.other		__nv_reservedSMEM_offset_0_alias,@"STO_CUDA_RESERVED_SHARED STV_DEFAULT"
__nv_reservedSMEM_offset_0_alias:
	.zero		0
	.zero		64


//--------------------- .nv.shared._Z15transposeSharedPfPKfii --------------------------
	.section	.nv.shared._Z15transposeSharedPfPKfii,"aw",@nobits
	.sectionflags	@""
	.align	4
.nv.shared._Z15transposeSharedPfPKfii:
	.zero		5120


//--------------------- .nv.constant0._Z30transposeSharedNoBankConflictsPfPKfii --------------------------
	.section	.nv.constant0._Z30transposeSharedNoBankConflictsPfPKfii,"a",@progbits
	.sectionflags	@""
	.align	4
.nv.constant0._Z30transposeSharedNoBankConflictsPfPKfii:
	.zero		920


//--------------------- .nv.constant0._Z15transposeSharedPfPKfii --------------------------
	.section	.nv.constant0._Z15transposeSharedPfPKfii,"a",@progbits
	.sectionflags	@""
	.align	4
.nv.constant0._Z15transposeSharedPfPKfii:
	.zero		920


//--------------------- .nv.constant0._Z14transposeNaivePfPKfii --------------------------
	.section	.nv.constant0._Z14transposeNaivePfPKfii,"a",@progbits
	.sectionflags	@""
	.align	4
.nv.constant0._Z14transposeNaivePfPKfii:
	.zero		920


//--------------------- SYMBOLS --------------------------

	.type		.nv.reservedSmem.offset0,@object
	.size		.nv.reservedSmem.offset0,0x4
	.type		.nv.reservedSmem.cap,@object
	.size		.nv.reservedSmem.cap,0x4
